//
// Generated by NVIDIA NVVM Compiler
//
// Compiler Build ID: CL-36424714
// Cuda compilation tools, release 13.0, V13.0.88
// Based on NVVM 20.0.0
//

.version 9.0
.target sm_100
.address_size 64

	// .globl	_Z24matrix_mult_naive_singlePfPKfS1_jjj

.visible .entry _Z24matrix_mult_naive_singlePfPKfS1_jjj(
	.param .u64 .ptr .align 1 _Z24matrix_mult_naive_singlePfPKfS1_jjj_param_0,
	.param .u64 .ptr .align 1 _Z24matrix_mult_naive_singlePfPKfS1_jjj_param_1,
	.param .u64 .ptr .align 1 _Z24matrix_mult_naive_singlePfPKfS1_jjj_param_2,
	.param .u32 _Z24matrix_mult_naive_singlePfPKfS1_jjj_param_3,
	.param .u32 _Z24matrix_mult_naive_singlePfPKfS1_jjj_param_4,
	.param .u32 _Z24matrix_mult_naive_singlePfPKfS1_jjj_param_5
)
{
	.reg .pred 	%p<13>;
	.reg .b32 	%r<92>;
	.reg .b32 	%f<68>;
	.reg .b64 	%rd<69>;

	ld.param.u64 	%rd3, [_Z24matrix_mult_naive_singlePfPKfS1_jjj_param_0];
	ld.param.u64 	%rd4, [_Z24matrix_mult_naive_singlePfPKfS1_jjj_param_1];
	ld.param.u64 	%rd5, [_Z24matrix_mult_naive_singlePfPKfS1_jjj_param_2];
	ld.param.u32 	%r44, [_Z24matrix_mult_naive_singlePfPKfS1_jjj_param_3];
	ld.param.u32 	%r45, [_Z24matrix_mult_naive_singlePfPKfS1_jjj_param_4];
	ld.param.u32 	%r46, [_Z24matrix_mult_naive_singlePfPKfS1_jjj_param_5];
	cvta.to.global.u64 	%rd1, %rd5;
	cvta.to.global.u64 	%rd2, %rd4;
	mov.u32 	%r47, %ctaid.y;
	mov.u32 	%r48, %ntid.y;
	mov.u32 	%r49, %tid.y;
	mad.lo.s32 	%r1, %r47, %r48, %r49;
	mov.u32 	%r50, %ctaid.x;
	mov.u32 	%r51, %ntid.x;
	mul.lo.s32 	%r2, %r50, %r51;
	mov.u32 	%r3, %tid.x;
	add.s32 	%r4, %r2, %r3;
	setp.ge.u32 	%p1, %r1, %r46;
	setp.ge.u32 	%p2, %r4, %r45;
	or.pred  	%p3, %p2, %p1;
	@%p3 bra 	$L__BB0_14;
	setp.eq.s32 	%p4, %r44, 0;
	mov.f32 	%f67, 0f00000000;
	@%p4 bra 	$L__BB0_13;
	mul.lo.s32 	%r5, %r44, %r1;
	and.b32  	%r6, %r44, 7;
	setp.lt.u32 	%p5, %r44, 8;
	mov.f32 	%f67, 0f00000000;
	mov.b32 	%r90, 0;
	@%p5 bra 	$L__BB0_5;
	and.b32  	%r90, %r44, -8;
	neg.s32 	%r88, %r90;
	add.s32 	%r53, %r3, %r45;
	add.s32 	%r87, %r53, %r2;
	shl.b32 	%r10, %r45, 3;
	shl.b32 	%r54, %r45, 1;
	add.s32 	%r86, %r4, %r54;
	mad.lo.s32 	%r85, %r45, 3, %r4;
	shl.b32 	%r55, %r45, 2;
	add.s32 	%r84, %r4, %r55;
	mad.lo.s32 	%r83, %r45, 5, %r4;
	mad.lo.s32 	%r82, %r45, 6, %r4;
	mad.lo.s32 	%r81, %r45, 7, %r4;
	add.s32 	%r79, %r5, 3;
	mov.f32 	%f67, 0f00000000;
	mov.u32 	%r80, %r4;
$L__BB0_4:
	.pragma "nounroll";
	add.s32 	%r56, %r79, -3;
	mul.wide.u32 	%rd6, %r56, 4;
	add.s64 	%rd7, %rd2, %rd6;
	ld.global.f32 	%f17, [%rd7];
	mul.wide.u32 	%rd8, %r80, 4;
	add.s64 	%rd9, %rd1, %rd8;
	ld.global.f32 	%f18, [%rd9];
	fma.rn.f32 	%f19, %f17, %f18, %f67;
	add.s32 	%r57, %r79, -2;
	mul.wide.u32 	%rd10, %r57, 4;
	add.s64 	%rd11, %rd2, %rd10;
	ld.global.f32 	%f20, [%rd11];
	mul.wide.u32 	%rd12, %r87, 4;
	add.s64 	%rd13, %rd1, %rd12;
	ld.global.f32 	%f21, [%rd13];
	fma.rn.f32 	%f22, %f20, %f21, %f19;
	add.s32 	%r58, %r79, -1;
	mul.wide.u32 	%rd14, %r58, 4;
	add.s64 	%rd15, %rd2, %rd14;
	ld.global.f32 	%f23, [%rd15];
	mul.wide.u32 	%rd16, %r86, 4;
	add.s64 	%rd17, %rd1, %rd16;
	ld.global.f32 	%f24, [%rd17];
	fma.rn.f32 	%f25, %f23, %f24, %f22;
	add.s32 	%r59, %r79, 4;
	mul.wide.u32 	%rd18, %r79, 4;
	add.s64 	%rd19, %rd2, %rd18;
	ld.global.f32 	%f26, [%rd19];
	mul.wide.u32 	%rd20, %r85, 4;
	add.s64 	%rd21, %rd1, %rd20;
	ld.global.f32 	%f27, [%rd21];
	fma.rn.f32 	%f28, %f26, %f27, %f25;
	add.s32 	%r60, %r79, 1;
	mul.wide.u32 	%rd22, %r60, 4;
	add.s64 	%rd23, %rd2, %rd22;
	ld.global.f32 	%f29, [%rd23];
	mul.wide.u32 	%rd24, %r84, 4;
	add.s64 	%rd25, %rd1, %rd24;
	ld.global.f32 	%f30, [%rd25];
	fma.rn.f32 	%f31, %f29, %f30, %f28;
	add.s32 	%r61, %r79, 2;
	mul.wide.u32 	%rd26, %r61, 4;
	add.s64 	%rd27, %rd2, %rd26;
	ld.global.f32 	%f32, [%rd27];
	mul.wide.u32 	%rd28, %r83, 4;
	add.s64 	%rd29, %rd1, %rd28;
	ld.global.f32 	%f33, [%rd29];
	fma.rn.f32 	%f34, %f32, %f33, %f31;
	add.s32 	%r62, %r79, 3;
	mul.wide.u32 	%rd30, %r62, 4;
	add.s64 	%rd31, %rd2, %rd30;
	ld.global.f32 	%f35, [%rd31];
	mul.wide.u32 	%rd32, %r82, 4;
	add.s64 	%rd33, %rd1, %rd32;
	ld.global.f32 	%f36, [%rd33];
	fma.rn.f32 	%f37, %f35, %f36, %f34;
	mul.wide.u32 	%rd34, %r59, 4;
	add.s64 	%rd35, %rd2, %rd34;
	ld.global.f32 	%f38, [%rd35];
	mul.wide.u32 	%rd36, %r81, 4;
	add.s64 	%rd37, %rd1, %rd36;
	ld.global.f32 	%f39, [%rd37];
	fma.rn.f32 	%f67, %f38, %f39, %f37;
	add.s32 	%r88, %r88, 8;
	add.s32 	%r87, %r87, %r10;
	add.s32 	%r86, %r86, %r10;
	add.s32 	%r85, %r85, %r10;
	add.s32 	%r84, %r84, %r10;
	add.s32 	%r83, %r83, %r10;
	add.s32 	%r82, %r82, %r10;
	add.s32 	%r81, %r81, %r10;
	add.s32 	%r80, %r80, %r10;
	add.s32 	%r79, %r79, 8;
	setp.ne.s32 	%p6, %r88, 0;
	@%p6 bra 	$L__BB0_4;
$L__BB0_5:
	setp.eq.s32 	%p7, %r6, 0;
	@%p7 bra 	$L__BB0_13;
	and.b32  	%r39, %r44, 3;
	setp.lt.u32 	%p8, %r6, 4;
	@%p8 bra 	$L__BB0_8;
	add.s32 	%r63, %r90, %r5;
	mul.wide.u32 	%rd38, %r63, 4;
	add.s64 	%rd39, %rd2, %rd38;
	ld.global.f32 	%f41, [%rd39];
	mad.lo.s32 	%r64, %r90, %r45, %r4;
	mul.wide.u32 	%rd40, %r64, 4;
	add.s64 	%rd41, %rd1, %rd40;
	ld.global.f32 	%f42, [%rd41];
	fma.rn.f32 	%f43, %f41, %f42, %f67;
	add.s32 	%r65, %r63, 1;
	mul.wide.u32 	%rd42, %r65, 4;
	add.s64 	%rd43, %rd2, %rd42;
	ld.global.f32 	%f44, [%rd43];
	add.s32 	%r66, %r64, %r45;
	mul.wide.u32 	%rd44, %r66, 4;
	add.s64 	%rd45, %rd1, %rd44;
	ld.global.f32 	%f45, [%rd45];
	fma.rn.f32 	%f46, %f44, %f45, %f43;
	add.s32 	%r67, %r63, 2;
	mul.wide.u32 	%rd46, %r67, 4;
	add.s64 	%rd47, %rd2, %rd46;
	ld.global.f32 	%f47, [%rd47];
	add.s32 	%r68, %r66, %r45;
	mul.wide.u32 	%rd48, %r68, 4;
	add.s64 	%rd49, %rd1, %rd48;
	ld.global.f32 	%f48, [%rd49];
	fma.rn.f32 	%f49, %f47, %f48, %f46;
	add.s32 	%r69, %r63, 3;
	mul.wide.u32 	%rd50, %r69, 4;
	add.s64 	%rd51, %rd2, %rd50;
	ld.global.f32 	%f50, [%rd51];
	add.s32 	%r70, %r68, %r45;
	mul.wide.u32 	%rd52, %r70, 4;
	add.s64 	%rd53, %rd1, %rd52;
	ld.global.f32 	%f51, [%rd53];
	fma.rn.f32 	%f67, %f50, %f51, %f49;
	add.s32 	%r90, %r90, 4;
$L__BB0_8:
	setp.eq.s32 	%p9, %r39, 0;
	@%p9 bra 	$L__BB0_13;
	setp.eq.s32 	%p10, %r39, 1;
	@%p10 bra 	$L__BB0_11;
	add.s32 	%r71, %r90, %r5;
	mul.wide.u32 	%rd54, %r71, 4;
	add.s64 	%rd55, %rd2, %rd54;
	ld.global.f32 	%f53, [%rd55];
	mad.lo.s32 	%r72, %r90, %r45, %r4;
	mul.wide.u32 	%rd56, %r72, 4;
	add.s64 	%rd57, %rd1, %rd56;
	ld.global.f32 	%f54, [%rd57];
	fma.rn.f32 	%f55, %f53, %f54, %f67;
	add.s32 	%r73, %r71, 1;
	mul.wide.u32 	%rd58, %r73, 4;
	add.s64 	%rd59, %rd2, %rd58;
	ld.global.f32 	%f56, [%rd59];
	add.s32 	%r74, %r72, %r45;
	mul.wide.u32 	%rd60, %r74, 4;
	add.s64 	%rd61, %rd1, %rd60;
	ld.global.f32 	%f57, [%rd61];
	fma.rn.f32 	%f67, %f56, %f57, %f55;
	add.s32 	%r90, %r90, 2;
$L__BB0_11:
	and.b32  	%r75, %r44, 1;
	setp.eq.b32 	%p11, %r75, 1;
	not.pred 	%p12, %p11;
	@%p12 bra 	$L__BB0_13;
	add.s32 	%r76, %r90, %r5;
	mul.wide.u32 	%rd62, %r76, 4;
	add.s64 	%rd63, %rd2, %rd62;
	ld.global.f32 	%f58, [%rd63];
	mad.lo.s32 	%r77, %r90, %r45, %r4;
	mul.wide.u32 	%rd64, %r77, 4;
	add.s64 	%rd65, %rd1, %rd64;
	ld.global.f32 	%f59, [%rd65];
	fma.rn.f32 	%f67, %f58, %f59, %f67;
$L__BB0_13:
	mad.lo.s32 	%r78, %r45, %r1, %r4;
	cvta.to.global.u64 	%rd66, %rd3;
	mul.wide.u32 	%rd67, %r78, 4;
	add.s64 	%rd68, %rd66, %rd67;
	st.global.f32 	[%rd68], %f67;
$L__BB0_14:
	ret;

}


// ===== COMPILED SASS (sm_100) =====

	.target	sm_100

	.elftype	@"ET_EXEC"


//--------------------- .note.nv.tkinfo           --------------------------
	.section	.note.nv.tkinfo,"",@"SHT_NOTE"
	.sectionflags	@"SHF_NOTE_NV_TKINFO"
	.tkinfo
        /*0018*/ 	.word	0x00000002
        /*0030*/ 	.string	""
        /*0030*/ 	.string	"ptxas"
        /*0030*/ 	.string	"Cuda compilation tools, release 13.0, V13.0.88"
        /*0030*/ 	.string	"Build cuda_13.0.r13.0/compiler.36424714_0"
        /*0030*/ 	.string	"-arch sm_100 -m 64 "



//--------------------- .note.nv.cuinfo           --------------------------
	.section	.note.nv.cuinfo,"",@"SHT_NOTE"
	.sectionflags	@"SHF_NOTE_NV_CUINFO"
        /*0018*/ 	.short	0x0002
        /*001a*/ 	.short	0x0064
        /*001c*/ 	.short	0x0082
	.zero		2


//--------------------- .nv.info                  --------------------------
	.section	.nv.info,"",@"SHT_CUDA_INFO"
	.align	4


	//----- nvinfo : EIATTR_REGCOUNT
	.align		4
        /*0000*/ 	.byte	0x04, 0x2f
        /*0002*/ 	.short	(.L_1 - .L_0)
	.align		4
.L_0:
        /*0004*/ 	.word	index@(_Z24matrix_mult_naive_singlePfPKfS1_jjj)
        /*0008*/ 	.word	0x00000020


	//----- nvinfo : EIATTR_FRAME_SIZE
	.align		4
.L_1:
        /*000c*/ 	.byte	0x04, 0x11
        /*000e*/ 	.short	(.L_3 - .L_2)
	.align		4
.L_2:
        /*0010*/ 	.word	index@(_Z24matrix_mult_naive_singlePfPKfS1_jjj)
        /*0014*/ 	.word	0x00000000


	//----- nvinfo : EIATTR_MIN_STACK_SIZE
	.align		4
.L_3:
        /*0018*/ 	.byte	0x04, 0x12
        /*001a*/ 	.short	(.L_5 - .L_4)
	.align		4
.L_4:
        /*001c*/ 	.word	index@(_Z24matrix_mult_naive_singlePfPKfS1_jjj)
        /*0020*/ 	.word	0x00000000
.L_5:


//--------------------- .nv.compat                --------------------------
	.section	.nv.compat,"",@"SHT_CUDA_COMPAT_INFO"
	.align	4
        /*0000*/ 	.byte	0x02, 0x09, 0x00, 0x00, 0x02, 0x02, 0x01, 0x00, 0x02, 0x05, 0x05, 0x00, 0x03, 0x07, 0x01, 0x01
        /*0010*/ 	.byte	0x02, 0x03, 0x00, 0x00, 0x02, 0x06, 0x01, 0x00, 0x04, 0x0b, 0x08, 0x00, 0x09, 0x00, 0x00, 0x00
        /*0020*/ 	.byte	0x00, 0x00, 0x00, 0x00


//--------------------- .nv.info._Z24matrix_mult_naive_singlePfPKfS1_jjj --------------------------
	.section	.nv.info._Z24matrix_mult_naive_singlePfPKfS1_jjj,"",@"SHT_CUDA_INFO"
	.sectionflags	@""
	.align	4


	//----- nvinfo : EIATTR_CUDA_API_VERSION
	.align		4
        /*0000*/ 	.byte	0x04, 0x37
        /*0002*/ 	.short	(.L_7 - .L_6)
.L_6:
        /*0004*/ 	.word	0x00000082


	//----- nvinfo : EIATTR_KPARAM_INFO
	.align		4
.L_7:
        /*0008*/ 	.byte	0x04, 0x17
        /*000a*/ 	.short	(.L_9 - .L_8)
.L_8:
        /*000c*/ 	.word	0x00000000
        /*0010*/ 	.short	0x0005
        /*0012*/ 	.short	0x0020
        /*0014*/ 	.byte	0x00, 0xf0, 0x11, 0x00


	//----- nvinfo : EIATTR_KPARAM_INFO
	.align		4
.L_9:
        /*0018*/ 	.byte	0x04, 0x17
        /*001a*/ 	.short	(.L_11 - .L_10)
.L_10:
        /*001c*/ 	.word	0x00000000
        /*0020*/ 	.short	0x0004
        /*0022*/ 	.short	0x001c
        /*0024*/ 	.byte	0x00, 0xf0, 0x11, 0x00


	//----- nvinfo : EIATTR_KPARAM_INFO
	.align		4
.L_11:
        /*0028*/ 	.byte	0x04, 0x17
        /*002a*/ 	.short	(.L_13 - .L_12)
.L_12:
        /*002c*/ 	.word	0x00000000
        /*0030*/ 	.short	0x0003
        /*0032*/ 	.short	0x0018
        /*0034*/ 	.byte	0x00, 0xf0, 0x11, 0x00


	//----- nvinfo : EIATTR_KPARAM_INFO
	.align		4
.L_13:
        /*0038*/ 	.byte	0x04, 0x17
        /*003a*/ 	.short	(.L_15 - .L_14)
.L_14:
        /*003c*/ 	.word	0x00000000
        /*0040*/ 	.short	0x0002
        /*0042*/ 	.short	0x0010
        /*0044*/ 	.byte	0x00, 0xf5, 0x21, 0x00


	//----- nvinfo : EIATTR_KPARAM_INFO
	.align		4
.L_15:
        /*0048*/ 	.byte	0x04, 0x17
        /*004a*/ 	.short	(.L_17 - .L_16)
.L_16:
        /*004c*/ 	.word	0x00000000
        /*0050*/ 	.short	0x0001
        /*0052*/ 	.short	0x0008
        /*0054*/ 	.byte	0x00, 0xf5, 0x21, 0x00


	//----- nvinfo : EIATTR_KPARAM_INFO
	.align		4
.L_17:
        /*0058*/ 	.byte	0x04, 0x17
        /*005a*/ 	.short	(.L_19 - .L_18)
.L_18:
        /*005c*/ 	.word	0x00000000
        /*0060*/ 	.short	0x0000
        /*0062*/ 	.short	0x0000
        /*0064*/ 	.byte	0x00, 0xf5, 0x21, 0x00


	//----- nvinfo : EIATTR_SPARSE_MMA_MASK
	.align		4
.L_19:
        /*0068*/ 	.byte	0x03, 0x50
        /*006a*/ 	.short	0x0000


	//----- nvinfo : EIATTR_MAXREG_COUNT
	.align		4
        /*006c*/ 	.byte	0x03, 0x1b
        /*006e*/ 	.short	0x00ff


	//----- nvinfo : EIATTR_MERCURY_ISA_VERSION
	.align		4
        /*0070*/ 	.byte	0x03, 0x5f
        /*0072*/ 	.short	0x0101


	//----- nvinfo : EIATTR_VRC_CTA_INIT_COUNT
	.align		4
        /*0074*/ 	.byte	0x02, 0x4a
	.zero		1
	.zero		1


	//----- nvinfo : EIATTR_EXIT_INSTR_OFFSETS
	.align		4
        /*0078*/ 	.byte	0x04, 0x1c
        /*007a*/ 	.short	(.L_21 - .L_20)


	//   ....[0]....
.L_20:
        /*007c*/ 	.word	0x000000e0


	//   ....[1]....
        /*0080*/ 	.word	0x00000a90


	//----- nvinfo : EIATTR_CBANK_PARAM_SIZE
	.align		4
.L_21:
        /*0084*/ 	.byte	0x03, 0x19
        /*0086*/ 	.short	0x0024


	//----- nvinfo : EIATTR_PARAM_CBANK
	.align		4
        /*0088*/ 	.byte	0x04, 0x0a
        /*008a*/ 	.short	(.L_23 - .L_22)
	.align		4
.L_22:
        /*008c*/ 	.word	index@(.nv.constant0._Z24matrix_mult_naive_singlePfPKfS1_jjj)
        /*0090*/ 	.short	0x0380
        /*0092*/ 	.short	0x0024


	//----- nvinfo : EIATTR_SW_WAR
	.align		4
.L_23:
        /*0094*/ 	.byte	0x04, 0x36
        /*0096*/ 	.short	(.L_25 - .L_24)
.L_24:
        /*0098*/ 	.word	0x00000008
.L_25:


//--------------------- .nv.callgraph             --------------------------
	.section	.nv.callgraph,"",@"SHT_CUDA_CALLGRAPH"
	.align	4
	.sectionentsize	8
	.align		4
        /*0000*/ 	.word	0x00000000
	.align		4
        /*0004*/ 	.word	0xffffffff
	.align		4
        /*0008*/ 	.word	0x00000000
	.align		4
        /*000c*/ 	.word	0xfffffffe
	.align		4
        /*0010*/ 	.word	0x00000000
	.align		4
        /*0014*/ 	.word	0xfffffffd
	.align		4
        /*0018*/ 	.word	0x00000000
	.align		4
        /*001c*/ 	.word	0xfffffffc


//--------------------- .text._Z24matrix_mult_naive_singlePfPKfS1_jjj --------------------------
	.section	.text._Z24matrix_mult_naive_singlePfPKfS1_jjj,"ax",@progbits
	.align	128
        .global         _Z24matrix_mult_naive_singlePfPKfS1_jjj
        .type           _Z24matrix_mult_naive_singlePfPKfS1_jjj,@function
        .size           _Z24matrix_mult_naive_singlePfPKfS1_jjj,(.L_x_5 - _Z24matrix_mult_naive_singlePfPKfS1_jjj)
        .other          _Z24matrix_mult_naive_singlePfPKfS1_jjj,@"STO_CUDA_ENTRY STV_DEFAULT"
_Z24matrix_mult_naive_singlePfPKfS1_jjj:
.text._Z24matrix_mult_naive_singlePfPKfS1_jjj:
[----:B------:R-:W-:Y:S01]  /*0000*/  LDC R1, c[0x0][0x37c] ;  /* 0x0000df00ff017b82 */ /* 0x000fe20000000800 */
[----:B------:R-:W0:Y:S07]  /*0010*/  S2R R2, SR_TID.Y ;  /* 0x0000000000027919 */ /* 0x000e2e0000002200 */
[----:B------:R-:W1:Y:S01]  /*0020*/  S2UR UR4, SR_CTAID.X ;  /* 0x00000000000479c3 */ /* 0x000e620000002500 */
[----:B------:R-:W2:Y:S01]  /*0030*/  LDCU UR7, c[0x0][0x3a0] ;  /* 0x00007400ff0777ac */ /* 0x000ea20008000800 */
[----:B------:R-:W3:Y:S06]  /*0040*/  S2R R7, SR_TID.X ;  /* 0x0000000000077919 */ /* 0x000eec0000002100 */
[----:B------:R-:W0:Y:S08]  /*0050*/  S2UR UR6, SR_CTAID.Y ;  /* 0x00000000000679c3 */ /* 0x000e300000002600 */
[----:B------:R-:W0:Y:S01]  /*0060*/  LDC R3, c[0x0][0x364] ;  /* 0x0000d900ff037b82 */ /* 0x000e220000000800 */
[----:B------:R-:W1:Y:S07]  /*0070*/  LDCU UR5, c[0x0][0x360] ;  /* 0x00006c00ff0577ac */ /* 0x000e6e0008000800 */
[----:B------:R-:W4:Y:S01]  /*0080*/  LDC R0, c[0x0][0x39c] ;  /* 0x0000e700ff007b82 */ /* 0x000f220000000800 */
[----:B-1----:R-:W-:Y:S01]  /*0090*/  UIMAD UR4, UR4, UR5, URZ ;  /* 0x00000005040472a4 */ /* 0x002fe2000f8e02ff */
[----:B0-----:R-:W-:-:S05]  /*00a0*/  IMAD R3, R3, UR6, R2 ;  /* 0x0000000603037c24 */ /* 0x001fca000f8e0202 */
[----:B---3--:R-:W-:Y:S02]  /*00b0*/  IADD3 R5, PT, PT, R7, UR4, RZ ;  /* 0x0000000407057c10 */ /* 0x008fe4000fffe0ff */
[----:B--2---:R-:W-:-:S04]  /*00c0*/  ISETP.GE.U32.AND P0, PT, R3, UR7, PT ;  /* 0x0000000703007c0c */ /* 0x004fc8000bf06070 */
[----:B----4-:R-:W-:-:S13]  /*00d0*/  ISETP.GE.U32.OR P0, PT, R5, R0, P0 ;  /* 0x000000000500720c */ /* 0x010fda0000706470 */
[----:B------:R-:W-:Y:S05]  /*00e0*/  @P0 EXIT ;  /* 0x000000000000094d */ /* 0x000fea0003800000 */
[----:B------:R-:W0:Y:S01]  /*00f0*/  LDC R2, c[0x0][0x398] ;  /* 0x0000e600ff027b82 */ /* 0x000e220000000800 */
[----:B------:R-:W1:Y:S01]  /*0100*/  LDCU.64 UR6, c[0x0][0x358] ;  /* 0x00006b00ff0677ac */ /* 0x000e620008000a00 */
[----:B------:R-:W-:Y:S01]  /*0110*/  HFMA2 R12, -RZ, RZ, 0, 0 ;  /* 0x00000000ff0c7431 */ /* 0x000fe200000001ff */
[----:B0-----:R-:W-:-:S13]  /*0120*/  ISETP.NE.AND P0, PT, R2, RZ, PT ;  /* 0x000000ff0200720c */ /* 0x001fda0003f05270 */
[----:B-1----:R-:W-:Y:S05]  /*0130*/  @!P0 BRA `(.L_x_0) ;  /* 0x0000000800448947 */ /* 0x002fea0003800000 */
[C---:B------:R-:W-:Y:S02]  /*0140*/  ISETP.GE.U32.AND P1, PT, R2.reuse, 0x8, PT ;  /* 0x000000080200780c */ /* 0x040fe40003f26070 */
[----:B------:R-:W-:Y:S02]  /*0150*/  LOP3.LUT R4, R2, 0x7, RZ, 0xc0, !PT ;  /* 0x0000000702047812 */ /* 0x000fe400078ec0ff */
[----:B------:R-:W-:Y:S02]  /*0160*/  MOV R12, RZ ;  /* 0x000000ff000c7202 */ /* 0x000fe40000000f00 */
[----:B------:R-:W-:Y:S02]  /*0170*/  ISETP.NE.AND P0, PT, R4, RZ, PT ;  /* 0x000000ff0400720c */ /* 0x000fe40003f05270 */
[----:B------:R-:W-:-:S05]  /*0180*/  MOV R6, RZ ;  /* 0x000000ff00067202 */ /* 0x000fca0000000f00 */
[----:B------:R-:W-:Y:S06]  /*0190*/  @!P1 BRA `(.L_x_1) ;  /* 0x0000000400249947 */ /* 0x000fec0003800000 */
[----:B------:R-:W-:Y:S01]  /*01a0*/  LOP3.LUT R6, R2, 0xfffffff8, RZ, 0xc0, !PT ;  /* 0xfffffff802067812 */ /* 0x000fe200078ec0ff */
[C---:B------:R-:W-:Y:S01]  /*01b0*/  IMAD R11, R0.reuse, 0x3, R5 ;  /* 0x00000003000b7824 */ /* 0x040fe200078e0205 */
[C---:B------:R-:W-:Y:S01]  /*01c0*/  IADD3 R7, PT, PT, R0.reuse, UR4, R7 ;  /* 0x0000000400077c10 */ /* 0x040fe2000fffe007 */
[C-C-:B------:R-:W-:Y:S01]  /*01d0*/  IMAD R15, R0.reuse, 0x5, R5.reuse ;  /* 0x00000005000f7824 */ /* 0x140fe200078e0205 */
[CC--:B------:R-:W-:Y:S01]  /*01e0*/  LEA R9, R0.reuse, R5.reuse, 0x1 ;  /* 0x0000000500097211 */ /* 0x0c0fe200078e08ff */
[C-C-:B------:R-:W-:Y:S01]  /*01f0*/  IMAD R25, R0.reuse, 0x6, R5.reuse ;  /* 0x0000000600197824 */ /* 0x140fe200078e0205 */
[CC--:B------:R-:W-:Y:S01]  /*0200*/  LEA R13, R0.reuse, R5.reuse, 0x2 ;  /* 0x00000005000d7211 */ /* 0x0c0fe200078e10ff */
[----:B------:R-:W-:Y:S01]  /*0210*/  IMAD R27, R0, 0x7, R5 ;  /* 0x00000007001b7824 */ /* 0x000fe200078e0205 */
[----:B------:R-:W-:Y:S01]  /*0220*/  MOV R12, RZ ;  /* 0x000000ff000c7202 */ /* 0x000fe20000000f00 */
[----:B------:R-:W-:Y:S01]  /*0230*/  IMAD R8, R3, R2, 0x3 ;  /* 0x0000000303087424 */ /* 0x000fe200078e0202 */
[----:B------:R-:W-:-:S02]  /*0240*/  MOV R29, R5 ;  /* 0x00000005001d7202 */ /* 0x000fc40000000f00 */
[----:B------:R-:W-:-:S07]  /*0250*/  IADD3 R10, PT, PT, -R6, RZ, RZ ;  /* 0x000000ff060a7210 */ /* 0x000fce0007ffe1ff */
.L_x_2:
[----:B------:R-:W0:Y:S01]  /*0260*/  LDC.64 R20, c[0x0][0x388] ;  /* 0x0000e200ff147b82 */ /* 0x000e220000000a00 */
[----:B------:R-:W-:-:S07]  /*0270*/  IADD3 R23, PT, PT, R8, -0x3, RZ ;  /* 0xfffffffd08177810 */ /* 0x000fce0007ffe0ff */
[----:B------:R-:W1:Y:S01]  /*0280*/  LDC.64 R16, c[0x0][0x390] ;  /* 0x0000e400ff107b82 */ /* 0x000e620000000a00 */
[----:B0-----:R-:W-:-:S06]  /*0290*/  IMAD.WIDE.U32 R22, R23, 0x4, R20 ;  /* 0x0000000417167825 */ /* 0x001fcc00078e0014 */
[----:B------:R-:W2:Y:S01]  /*02a0*/  LDG.E R23, desc[UR6][R22.64] ;  /* 0x0000000616177981 */ /* 0x000ea2000c1e1900 */
[----:B-1----:R-:W-:-:S06]  /*02b0*/  IMAD.WIDE.U32 R18, R29, 0x4, R16 ;  /* 0x000000041d127825 */ /* 0x002fcc00078e0010 */
[----:B------:R-:W2:Y:S01]  /*02c0*/  LDG.E R18, desc[UR6][R18.64] ;  /* 0x0000000612127981 */ /* 0x000ea2000c1e1900 */
[C---:B------:R-:W-:Y:S02]  /*02d0*/  IADD3 R14, PT, PT, R8.reuse, -0x2, RZ ;  /* 0xfffffffe080e7810 */ /* 0x040fe40007ffe0ff */
[----:B------:R-:W-:Y:S01]  /*02e0*/  IADD3 R24, PT, PT, R8, -0x1, RZ ;  /* 0xffffffff08187810 */ /* 0x000fe20007ffe0ff */
[----:B--2---:R-:W-:Y:S02]  /*02f0*/  FFMA R12, R23, R18, R12 ;  /* 0x00000012170c7223 */ /* 0x004fe4000000000c */
[----:B------:R-:W-:-:S04]  /*0300*/  IMAD.WIDE.U32 R18, R14, 0x4, R20 ;  /* 0x000000040e127825 */ /* 0x000fc800078e0014 */
[----:B------:R-:W-:Y:S01]  /*0310*/  IMAD.WIDE.U32 R22, R7, 0x4, R16 ;  /* 0x0000000407167825 */ /* 0x000fe200078e0010 */
[----:B------:R0:W2:Y:S04]  /*0320*/  LDG.E R14, desc[UR6][R18.64] ;  /* 0x00000006120e7981 */ /* 0x0000a8000c1e1900 */
[----:B------:R1:W2:Y:S01]  /*0330*/  LDG.E R26, desc[UR6][R22.64] ;  /* 0x00000006161a7981 */ /* 0x0002a2000c1e1900 */
[----:B0-----:R-:W-:-:S04]  /*0340*/  IMAD.WIDE.U32 R18, R24, 0x4, R20 ;  /* 0x0000000418127825 */ /* 0x001fc800078e0014 */
[----:B-1----:R-:W-:Y:S01]  /*0350*/  IMAD.WIDE.U32 R22, R9, 0x4, R16 ;  /* 0x0000000409167825 */ /* 0x002fe200078e0010 */
[----:B------:R0:W3:Y:S04]  /*0360*/  LDG.E R24, desc[UR6][R18.64] ;  /* 0x0000000612187981 */ /* 0x0000e8000c1e1900 */
[----:B------:R1:W3:Y:S01]  /*0370*/  LDG.E R28, desc[UR6][R22.64] ;  /* 0x00000006161c7981 */ /* 0x0002e2000c1e1900 */
[----:B0-----:R-:W-:-:S04]  /*0380*/  IMAD.WIDE.U32 R18, R8, 0x4, R20 ;  /* 0x0000000408127825 */ /* 0x001fc800078e0014 */
[----:B-1----:R-:W-:-:S04]  /*0390*/  IMAD.WIDE.U32 R22, R11, 0x4, R16 ;  /* 0x000000040b167825 */ /* 0x002fc800078e0010 */
[----:B--2---:R-:W-:Y:S02]  /*03a0*/  FFMA R12, R14, R26, R12 ;  /* 0x0000001a0e0c7223 */ /* 0x004fe4000000000c */
[----:B------:R-:W2:Y:S04]  /*03b0*/  LDG.E R14, desc[UR6][R18.64] ;  /* 0x00000006120e7981 */ /* 0x000ea8000c1e1900 */
[----:B------:R0:W2:Y:S01]  /*03c0*/  LDG.E R26, desc[UR6][R22.64] ;  /* 0x00000006161a7981 */ /* 0x0000a2000c1e1900 */
[----:B---3--:R-:W-:Y:S01]  /*03d0*/  FFMA R12, R24, R28, R12 ;  /* 0x0000001c180c7223 */ /* 0x008fe2000000000c */
[----:B------:R-:W-:Y:S01]  /*03e0*/  IADD3 R24, PT, PT, R8, 0x1, RZ ;  /* 0x0000000108187810 */ /* 0x000fe20007ffe0ff */
[----:B0-----:R-:W-:-:S04]  /*03f0*/  IMAD.WIDE.U32 R22, R13, 0x4, R16 ;  /* 0x000000040d167825 */ /* 0x001fc800078e0010 */
[----:B------:R-:W-:Y:S01]  /*0400*/  IMAD.WIDE.U32 R18, R24, 0x4, R20 ;  /* 0x0000000418127825 */ /* 0x000fe200078e0014 */
[----:B------:R-:W3:Y:S04]  /*0410*/  LDG.E R28, desc[UR6][R22.64] ;  /* 0x00000006161c7981 */ /* 0x000ee8000c1e1900 */
[----:B------:R0:W3:Y:S01]  /*0420*/  LDG.E R24, desc[UR6][R18.64] ;  /* 0x0000000612187981 */ /* 0x0000e2000c1e1900 */
[----:B--2---:R-:W-:Y:S01]  /*0430*/  FFMA R12, R14, R26, R12 ;  /* 0x0000001a0e0c7223 */ /* 0x004fe2000000000c */
[C---:B------:R-:W-:Y:S02]  /*0440*/  IADD3 R26, PT, PT, R8.reuse, 0x3, RZ ;  /* 0x00000003081a7810 */ /* 0x040fe40007ffe0ff */
[----:B------:R-:W-:-:S03]  /*0450*/  IADD3 R14, PT, PT, R8, 0x2, RZ ;  /* 0x00000002080e7810 */ /* 0x000fc60007ffe0ff */
[----:B0-----:R-:W-:Y:S01]  /*0460*/  IMAD.WIDE.U32 R18, R26, 0x4, R20 ;  /* 0x000000041a127825 */ /* 0x001fe200078e0014 */
[----:B------:R-:W-:-:S03]  /*0470*/  IADD3 R26, PT, PT, R8, 0x4, RZ ;  /* 0x00000004081a7810 */ /* 0x000fc60007ffe0ff */
[--C-:B------:R-:W-:Y:S02]  /*0480*/  IMAD.WIDE.U32 R22, R14, 0x4, R20.reuse ;  /* 0x000000040e167825 */ /* 0x100fe400078e0014 */
[----:B------:R0:W2:Y:S02]  /*0490*/  LDG.E R14, desc[UR6][R18.64] ;  /* 0x00000006120e7981 */ /* 0x0000a4000c1e1900 */
[----:B------:R-:W-:-:S04]  /*04a0*/  IMAD.WIDE.U32 R20, R26, 0x4, R20 ;  /* 0x000000041a147825 */ /* 0x000fc800078e0014 */
[----:B---3--:R-:W-:Y:S02]  /*04b0*/  FFMA R12, R24, R28, R12 ;  /* 0x0000001c180c7223 */ /* 0x008fe4000000000c */
[----:B------:R-:W3:Y:S01]  /*04c0*/  LDG.E R21, desc[UR6][R20.64] ;  /* 0x0000000614157981 */ /* 0x000ee2000c1e1900 */
[----:B0-----:R-:W-:-:S03]  /*04d0*/  IMAD.WIDE.U32 R18, R15, 0x4, R16 ;  /* 0x000000040f127825 */ /* 0x001fc600078e0010 */
[----:B------:R0:W4:Y:S04]  /*04e0*/  LDG.E R24, desc[UR6][R22.64] ;  /* 0x0000000616187981 */ /* 0x000128000c1e1900 */
[----:B------:R-:W4:Y:S01]  /*04f0*/  LDG.E R26, desc[UR6][R18.64] ;  /* 0x00000006121a7981 */ /* 0x000f22000c1e1900 */
[----:B0-----:R-:W-:-:S04]  /*0500*/  IMAD.WIDE.U32 R22, R25, 0x4, R16 ;  /* 0x0000000419167825 */ /* 0x001fc800078e0010 */
[----:B------:R-:W-:Y:S01]  /*0510*/  IMAD.WIDE.U32 R16, R27, 0x4, R16 ;  /* 0x000000041b107825 */ /* 0x000fe200078e0010 */
[----:B------:R-:W2:Y:S05]  /*0520*/  LDG.E R28, desc[UR6][R22.64] ;  /* 0x00000006161c7981 */ /* 0x000eaa000c1e1900 */
[----:B------:R-:W3:Y:S01]  /*0530*/  LDG.E R16, desc[UR6][R16.64] ;  /* 0x0000000610107981 */ /* 0x000ee2000c1e1900 */
[----:B------:R-:W-:-:S04]  /*0540*/  IADD3 R10, PT, PT, R10, 0x8, RZ ;  /* 0x000000080a0a7810 */ /* 0x000fc80007ffe0ff */
[----:B------:R-:W-:Y:S02]  /*0550*/  ISETP.NE.AND P1, PT, R10, RZ, PT ;  /* 0x000000ff0a00720c */ /* 0x000fe40003f25270 */
[----:B------:R-:W-:Y:S02]  /*0560*/  IADD3 R8, PT, PT, R8, 0x8, RZ ;  /* 0x0000000808087810 */ /* 0x000fe40007ffe0ff */
[C---:B------:R-:W-:Y:S02]  /*0570*/  LEA R7, R0.reuse, R7, 0x3 ;  /* 0x0000000700077211 */ /* 0x040fe400078e18ff */
[C---:B------:R-:W-:Y:S02]  /*0580*/  LEA R9, R0.reuse, R9, 0x3 ;  /* 0x0000000900097211 */ /* 0x040fe400078e18ff */
[C---:B------:R-:W-:Y:S02]  /*0590*/  LEA R11, R0.reuse, R11, 0x3 ;  /* 0x0000000b000b7211 */ /* 0x040fe400078e18ff */
[----:B------:R-:W-:-:S02]  /*05a0*/  LEA R13, R0, R13, 0x3 ;  /* 0x0000000d000d7211 */ /* 0x000fc400078e18ff */
[C---:B------:R-:W-:Y:S02]  /*05b0*/  LEA R15, R0.reuse, R15, 0x3 ;  /* 0x0000000f000f7211 */ /* 0x040fe400078e18ff */
[C---:B------:R-:W-:Y:S02]  /*05c0*/  LEA R25, R0.reuse, R25, 0x3 ;  /* 0x0000001900197211 */ /* 0x040fe400078e18ff */
[C---:B------:R-:W-:Y:S02]  /*05d0*/  LEA R27, R0.reuse, R27, 0x3 ;  /* 0x0000001b001b7211 */ /* 0x040fe400078e18ff */
[----:B------:R-:W-:Y:S01]  /*05e0*/  LEA R29, R0, R29, 0x3 ;  /* 0x0000001d001d7211 */ /* 0x000fe200078e18ff */
[----:B----4-:R-:W-:-:S04]  /*05f0*/  FFMA R12, R24, R26, R12 ;  /* 0x0000001a180c7223 */ /* 0x010fc8000000000c */
[----:B--2---:R-:W-:-:S04]  /*0600*/  FFMA R12, R14, R28, R12 ;  /* 0x0000001c0e0c7223 */ /* 0x004fc8000000000c */
[----:B---3--:R-:W-:Y:S01]  /*0610*/  FFMA R12, R21, R16, R12 ;  /* 0x00000010150c7223 */ /* 0x008fe2000000000c */
[----:B------:R-:W-:Y:S06]  /*0620*/  @P1 BRA `(.L_x_2) ;  /* 0xfffffffc000c1947 */ /* 0x000fec000383ffff */
.L_x_1:
[----:B------:R-:W-:Y:S05]  /*0630*/  @!P0 BRA `(.L_x_0) ;  /* 0x0000000400048947 */ /* 0x000fea0003800000 */
[----:B------:R-:W-:Y:S02]  /*0640*/  ISETP.GE.U32.AND P0, PT, R4, 0x4, PT ;  /* 0x000000040400780c */ /* 0x000fe40003f06070 */
[----:B------:R-:W-:-:S04]  /*0650*/  LOP3.LUT R13, R2, 0x3, RZ, 0xc0, !PT ;  /* 0x00000003020d7812 */ /* 0x000fc800078ec0ff */
[----:B------:R-:W-:-:S07]  /*0660*/  ISETP.NE.AND P1, PT, R13, RZ, PT ;  /* 0x000000ff0d00720c */ /* 0x000fce0003f25270 */
[----:B------:R-:W-:Y:S06]  /*0670*/  @!P0 BRA `(.L_x_3) ;  /* 0x00000000007c8947 */ /* 0x000fec0003800000 */
[----:B------:R-:W0:Y:S01]  /*0680*/  LDC.64 R8, c[0x0][0x390] ;  /* 0x0000e400ff087b82 */ /* 0x000e220000000a00 */
[----:B------:R-:W-:Y:S02]  /*0690*/  IMAD R15, R3, R2, R6 ;  /* 0x00000002030f7224 */ /* 0x000fe400078e0206 */
[----:B------:R-:W-:-:S03]  /*06a0*/  IMAD R17, R6, R0, R5 ;  /* 0x0000000006117224 */ /* 0x000fc600078e0205 */
[C---:B------:R-:W-:Y:S02]  /*06b0*/  IADD3 R23, PT, PT, R15.reuse, 0x1, RZ ;  /* 0x000000010f177810 */ /* 0x040fe40007ffe0ff */
[----:B------:R-:W1:Y:S01]  /*06c0*/  LDC.64 R10, c[0x0][0x388] ;  /* 0x0000e200ff0a7b82 */ /* 0x000e620000000a00 */
[C---:B------:R-:W-:Y:S02]  /*06d0*/  IADD3 R27, PT, PT, R15.reuse, 0x2, RZ ;  /* 0x000000020f1b7810 */ /* 0x040fe40007ffe0ff */
[----:B------:R-:W-:Y:S01]  /*06e0*/  IADD3 R4, PT, PT, R15, 0x3, RZ ;  /* 0x000000030f047810 */ /* 0x000fe20007ffe0ff */
[C---:B0-----:R-:W-:Y:S01]  /*06f0*/  IMAD.WIDE.U32 R20, R17.reuse, 0x4, R8 ;  /* 0x0000000411147825 */ /* 0x041fe200078e0008 */
[----:B------:R-:W-:-:S04]  /*0700*/  IADD3 R17, PT, PT, R17, R0, RZ ;  /* 0x0000000011117210 */ /* 0x000fc80007ffe0ff */
[-C--:B------:R-:W-:Y:S01]  /*0710*/  IADD3 R29, PT, PT, R17, R0.reuse, RZ ;  /* 0x00000000111d7210 */ /* 0x080fe20007ffe0ff */
[--C-:B-1----:R-:W-:Y:S01]  /*0720*/  IMAD.WIDE.U32 R24, R15, 0x4, R10.reuse ;  /* 0x000000040f187825 */ /* 0x102fe200078e000a */
[----:B------:R-:W2:Y:S03]  /*0730*/  LDG.E R20, desc[UR6][R20.64] ;  /* 0x0000000614147981 */ /* 0x000ea6000c1e1900 */
[----:B------:R-:W-:Y:S01]  /*0740*/  IMAD.WIDE.U32 R22, R23, 0x4, R10 ;  /* 0x0000000417167825 */ /* 0x000fe200078e000a */
[----:B------:R-:W2:Y:S03]  /*0750*/  LDG.E R7, desc[UR6][R24.64] ;  /* 0x0000000618077981 */ /* 0x000ea6000c1e1900 */
[----:B------:R-:W-:Y:S02]  /*0760*/  IMAD.WIDE.U32 R18, R17, 0x4, R8 ;  /* 0x0000000411127825 */ /* 0x000fe400078e0008 */
[----:B------:R-:W3:Y:S02]  /*0770*/  LDG.E R22, desc[UR6][R22.64] ;  /* 0x0000000616167981 */ /* 0x000ee4000c1e1900 */
[----:B------:R-:W-:Y:S01]  /*0780*/  IMAD.WIDE.U32 R14, R27, 0x4, R10 ;  /* 0x000000041b0e7825 */ /* 0x000fe200078e000a */
[C---:B------:R-:W-:Y:S01]  /*0790*/  IADD3 R27, PT, PT, R29.reuse, R0, RZ ;  /* 0x000000001d1b7210 */ /* 0x040fe20007ffe0ff */
[----:B------:R-:W3:Y:S02]  /*07a0*/  LDG.E R19, desc[UR6][R18.64] ;  /* 0x0000000612137981 */ /* 0x000ee4000c1e1900 */
[----:B------:R-:W-:-:S02]  /*07b0*/  IMAD.WIDE.U32 R16, R29, 0x4, R8 ;  /* 0x000000041d107825 */ /* 0x000fc400078e0008 */
[----:B------:R-:W4:Y:S02]  /*07c0*/  LDG.E R14, desc[UR6][R14.64] ;  /* 0x000000060e0e7981 */ /* 0x000f24000c1e1900 */
[----:B------:R-:W-:Y:S02]  /*07d0*/  IMAD.WIDE.U32 R10, R4, 0x4, R10 ;  /* 0x00000004040a7825 */ /* 0x000fe400078e000a */
[----:B------:R-:W4:Y:S02]  /*07e0*/  LDG.E R16, desc[UR6][R16.64] ;  /* 0x0000000610107981 */ /* 0x000f24000c1e1900 */
[----:B------:R-:W-:Y:S02]  /*07f0*/  IMAD.WIDE.U32 R8, R27, 0x4, R8 ;  /* 0x000000041b087825 */ /* 0x000fe400078e0008 */
[----:B------:R-:W5:Y:S04]  /*0800*/  LDG.E R10, desc[UR6][R10.64] ;  /* 0x000000060a0a7981 */ /* 0x000f68000c1e1900 */
[----:B------:R-:W5:Y:S01]  /*0810*/  LDG.E R8, desc[UR6][R8.64] ;  /* 0x0000000608087981 */ /* 0x000f62000c1e1900 */
[----:B------:R-:W-:Y:S01]  /*0820*/  IADD3 R6, PT, PT, R6, 0x4, RZ ;  /* 0x0000000406067810 */ /* 0x000fe20007ffe0ff */
[----:B--2---:R-:W-:-:S04]  /*0830*/  FFMA R7, R7, R20, R12 ;  /* 0x0000001407077223 */ /* 0x004fc8000000000c */
[----:B---3--:R-:W-:-:S04]  /*0840*/  FFMA R7, R22, R19, R7 ;  /* 0x0000001316077223 */ /* 0x008fc80000000007 */
[----:B----4-:R-:W-:-:S04]  /*0850*/  FFMA R7, R14, R16, R7 ;  /* 0x000000100e077223 */ /* 0x010fc80000000007 */
[----:B-----5:R-:W-:-:S07]  /*0860*/  FFMA R12, R10, R8, R7 ;  /* 0x000000080a0c7223 */ /* 0x020fce0000000007 */
.L_x_3:
[----:B------:R-:W-:Y:S05]  /*0870*/  @!P1 BRA `(.L_x_0) ;  /* 0x0000000000749947 */ /* 0x000fea0003800000 */
[----:B------:R-:W-:Y:S02]  /*0880*/  ISETP.NE.AND P0, PT, R13, 0x1, PT ;  /* 0x000000010d00780c */ /* 0x000fe40003f05270 */
[----:B------:R-:W-:-:S04]  /*0890*/  LOP3.LUT R4, R2, 0x1, RZ, 0xc0, !PT ;  /* 0x0000000102047812 */ /* 0x000fc800078ec0ff */
[----:B------:R-:W-:-:S07]  /*08a0*/  ISETP.NE.U32.AND P1, PT, R4, 0x1, PT ;  /* 0x000000010400780c */ /* 0x000fce0003f25070 */
[----:B------:R-:W0:Y:S01]  /*08b0*/  @P0 LDC.64 R14, c[0x0][0x390] ;  /* 0x0000e400ff0e0b82 */ /* 0x000e220000000a00 */
[----:B------:R-:W-:Y:S02]  /*08c0*/  @P0 IMAD R7, R3, R2, R6 ;  /* 0x0000000203070224 */ /* 0x000fe400078e0206 */
[CC--:B------:R-:W-:Y:S01]  /*08d0*/  @P0 IMAD R17, R6.reuse, R0.reuse, R5 ;  /* 0x0000000006110224 */ /* 0x0c0fe200078e0205 */
[----:B------:R-:W-:Y:S02]  /*08e0*/  @P0 IADD3 R6, PT, PT, R6, 0x2, RZ ;  /* 0x0000000206060810 */ /* 0x000fe40007ffe0ff */
[----:B------:R-:W-:Y:S02]  /*08f0*/  @P0 IADD3 R13, PT, PT, R7, 0x1, RZ ;  /* 0x00000001070d0810 */ /* 0x000fe40007ffe0ff */
[----:B------:R-:W1:Y:S01]  /*0900*/  @P0 LDC.64 R18, c[0x0][0x388] ;  /* 0x0000e200ff120b82 */ /* 0x000e620000000a00 */
[----:B------:R-:W-:-:S07]  /*0910*/  @P0 IADD3 R23, PT, PT, R17, R0, RZ ;  /* 0x0000000011170210 */ /* 0x000fce0007ffe0ff */
[----:B------:R-:W2:Y:S08]  /*0920*/  @!P1 LDC.64 R8, c[0x0][0x388] ;  /* 0x0000e200ff089b82 */ /* 0x000eb00000000a00 */
[----:B------:R-:W3:Y:S01]  /*0930*/  @!P1 LDC.64 R10, c[0x0][0x390] ;  /* 0x0000e400ff0a9b82 */ /* 0x000ee20000000a00 */
[----:B0-----:R-:W-:-:S04]  /*0940*/  @P0 IMAD.WIDE.U32 R16, R17, 0x4, R14 ;  /* 0x0000000411100825 */ /* 0x001fc800078e000e */
[----:B------:R-:W-:Y:S02]  /*0950*/  @P0 IMAD.WIDE.U32 R14, R23, 0x4, R14 ;  /* 0x00000004170e0825 */ /* 0x000fe400078e000e */
[----:B------:R-:W4:Y:S02]  /*0960*/  @P0 LDG.E R16, desc[UR6][R16.64] ;  /* 0x0000000610100981 */ /* 0x000f24000c1e1900 */
[--C-:B-1----:R-:W-:Y:S02]  /*0970*/  @P0 IMAD.WIDE.U32 R20, R7, 0x4, R18.reuse ;  /* 0x0000000407140825 */ /* 0x102fe400078e0012 */
[----:B------:R-:W5:Y:S02]  /*0980*/  @P0 LDG.E R14, desc[UR6][R14.64] ;  /* 0x000000060e0e0981 */ /* 0x000f64000c1e1900 */
[----:B------:R-:W-:Y:S02]  /*0990*/  @P0 IMAD.WIDE.U32 R18, R13, 0x4, R18 ;  /* 0x000000040d120825 */ /* 0x000fe400078e0012 */
[----:B------:R-:W4:Y:S02]  /*09a0*/  @P0 LDG.E R7, desc[UR6][R20.64] ;  /* 0x0000000614070981 */ /* 0x000f24000c1e1900 */
[----:B------:R-:W-:-:S02]  /*09b0*/  @!P1 IMAD R13, R3, R2, R6 ;  /* 0x00000002030d9224 */ /* 0x000fc400078e0206 */
[----:B------:R-:W-:Y:S01]  /*09c0*/  @!P1 IMAD R23, R6, R0, R5 ;  /* 0x0000000006179224 */ /* 0x000fe200078e0205 */
[----:B------:R-:W5:Y:S01]  /*09d0*/  @P0 LDG.E R18, desc[UR6][R18.64] ;  /* 0x0000000612120981 */ /* 0x000f62000c1e1900 */
[----:B--2---:R-:W-:-:S04]  /*09e0*/  @!P1 IMAD.WIDE.U32 R8, R13, 0x4, R8 ;  /* 0x000000040d089825 */ /* 0x004fc800078e0008 */
[----:B---3--:R-:W-:Y:S02]  /*09f0*/  @!P1 IMAD.WIDE.U32 R10, R23, 0x4, R10 ;  /* 0x00000004170a9825 */ /* 0x008fe400078e000a */
[----:B------:R-:W2:Y:S04]  /*0a00*/  @!P1 LDG.E R9, desc[UR6][R8.64] ;  /* 0x0000000608099981 */ /* 0x000ea8000c1e1900 */
[----:B------:R-:W2:Y:S01]  /*0a10*/  @!P1 LDG.E R10, desc[UR6][R10.64] ;  /* 0x000000060a0a9981 */ /* 0x000ea2000c1e1900 */
[----:B----4-:R-:W-:-:S04]  /*0a20*/  @P0 FFMA R7, R7, R16, R12 ;  /* 0x0000001007070223 */ /* 0x010fc8000000000c */
[----:B-----5:R-:W-:-:S04]  /*0a30*/  @P0 FFMA R12, R18, R14, R7 ;  /* 0x0000000e120c0223 */ /* 0x020fc80000000007 */
[----:B--2---:R-:W-:-:S07]  /*0a40*/  @!P1 FFMA R12, R9, R10, R12 ;  /* 0x0000000a090c9223 */ /* 0x004fce000000000c */
.L_x_0:
[----:B------:R-:W0:Y:S01]  /*0a50*/  LDC.64 R6, c[0x0][0x380] ;  /* 0x0000e000ff067b82 */ /* 0x000e220000000a00 */
[----:B------:R-:W-:-:S04]  /*0a60*/  IMAD R3, R3, R0, R5 ;  /* 0x0000000003037224 */ /* 0x000fc800078e0205 */
[----:B0-----:R-:W-:-:S05]  /*0a70*/  IMAD.WIDE.U32 R2, R3, 0x4, R6 ;  /* 0x0000000403027825 */ /* 0x001fca00078e0006 */
[----:B------:R-:W-:Y:S01]  /*0a80*/  STG.E desc[UR6][R2.64], R12 ;  /* 0x0000000c02007986 */ /* 0x000fe2000c101906 */
[----:B------:R-:W-:Y:S05]  /*0a90*/  EXIT ;  /* 0x000000000000794d */ /* 0x000fea0003800000 */
.L_x_4:
[----:B------:R-:W-:-:S00]  /*0aa0*/  BRA `(.L_x_4) ;  /* 0xfffffffc00fc7947 */ /* 0x000fc0000383ffff */
[----:B------:R-:W-:-:S00]  /*0ab0*/  NOP ;  /* 0x0000000000007918 */ /* 0x000fc00000000000 */
        /* <DEDUP_REMOVED lines=12> */
.L_x_5:


//--------------------- .nv.shared.reserved.0     --------------------------
	.section	.nv.shared.reserved.0,"aw",@nobits
	.weak		__nv_reservedSMEM_offset_0_alias
	.size		__nv_reservedSMEM_offset_0_alias, 0, 64
	.other		__nv_reservedSMEM_offset_0_alias,@"STO_CUDA_RESERVED_SHARED STV_DEFAULT"
__nv_reservedSMEM_offset_0_alias:
	.zero		0
	.zero		64


//--------------------- .nv.constant0._Z24matrix_mult_naive_singlePfPKfS1_jjj --------------------------
	.section	.nv.constant0._Z24matrix_mult_naive_singlePfPKfS1_jjj,"a",@progbits
	.sectionflags	@""
	.align	4
.nv.constant0._Z24matrix_mult_naive_singlePfPKfS1_jjj:
	.zero		932


//--------------------- SYMBOLS --------------------------

	.type		.nv.reservedSmem.offset0,@object
	.size		.nv.reservedSmem.offset0,0x4
